	.headerflags	@"EF_CUDA_TEXMODE_UNIFIED EF_CUDA_64BIT_ADDRESS EF_CUDA_ACCELERATORS EF_CUDA_SM90 EF_CUDA_VIRTUAL_SM(EF_CUDA_SM90)"
	.elftype	@"ET_EXEC"


//--------------------- .nv.info                  --------------------------
	.section	.nv.info,"",@"SHT_CUDA_INFO"
	.align	4


	//----- nvinfo : EIATTR_REGCOUNT
	.align		4
        /*0000*/ 	.byte	0x04, 0x2f
        /*0002*/ 	.short	(.L_1 - .L_0)
	.align		4
.L_0:
        /*0004*/ 	.word	index@(triton_poi_fused__to_copy_add_arange_mul_28)
        /*0008*/ 	.word	0x0000000a


	//----- nvinfo : EIATTR_MIN_STACK_SIZE
	.align		4
.L_1:
        /*000c*/ 	.byte	0x04, 0x12
        /*000e*/ 	.short	(.L_3 - .L_2)
	.align		4
.L_2:
        /*0010*/ 	.word	index@(triton_poi_fused__to_copy_add_arange_mul_28)
        /*0014*/ 	.word	0x00000000


	//----- nvinfo : EIATTR_FRAME_SIZE
	.align		4
.L_3:
        /*0018*/ 	.byte	0x04, 0x11
        /*001a*/ 	.short	(.L_5 - .L_4)
	.align		4
.L_4:
        /*001c*/ 	.word	index@(triton_poi_fused__to_copy_add_arange_mul_28)
        /*0020*/ 	.word	0x00000000


	//----- nvinfo : EIATTR_MIN_STACK_SIZE
	.align		4
.L_5:
        /*0024*/ 	.byte	0x04, 0x12
        /*0026*/ 	.short	(.L_7 - .L_6)
	.align		4
.L_6:
        /*0028*/ 	.word	index@(triton_poi_fused__to_copy_add_arange_mul_28)
        /*002c*/ 	.word	0x00000000
.L_7:


//--------------------- .nv.info.triton_poi_fused__to_copy_add_arange_mul_28 --------------------------
	.section	.nv.info.triton_poi_fused__to_copy_add_arange_mul_28,"",@"SHT_CUDA_INFO"
	.sectionflags	@""
	.align	4


	//----- nvinfo : EIATTR_CUDA_API_VERSION
	.align		4
        /*0000*/ 	.byte	0x04, 0x37
        /*0002*/ 	.short	(.L_9 - .L_8)
.L_8:
        /*0004*/ 	.word	0x0000007c


	//----- nvinfo : EIATTR_KPARAM_INFO
	.align		4
.L_9:
        /*0008*/ 	.byte	0x04, 0x17
        /*000a*/ 	.short	(.L_11 - .L_10)
.L_10:
        /*000c*/ 	.word	0x00000000
        /*0010*/ 	.short	0x0001
        /*0012*/ 	.short	0x0008
        /*0014*/ 	.byte	0x00, 0xf0, 0x11, 0x00


	//----- nvinfo : EIATTR_KPARAM_INFO
	.align		4
.L_11:
        /*0018*/ 	.byte	0x04, 0x17
        /*001a*/ 	.short	(.L_13 - .L_12)
.L_12:
        /*001c*/ 	.word	0x00000000
        /*0020*/ 	.short	0x0000
        /*0022*/ 	.short	0x0000
        /*0024*/ 	.byte	0x00, 0xf4, 0x21, 0x00


	//----- nvinfo : EIATTR_SPARSE_MMA_MASK
	.align		4
.L_13:
        /*0028*/ 	.byte	0x03, 0x50
        /*002a*/ 	.short	0x0000


	//----- nvinfo : EIATTR_MAXREG_COUNT
	.align		4
        /*002c*/ 	.byte	0x03, 0x1b
        /*002e*/ 	.short	0x00ff


	//----- nvinfo : EIATTR_EXIT_INSTR_OFFSETS
	.align		4
        /*0030*/ 	.byte	0x04, 0x1c
        /*0032*/ 	.short	(.L_15 - .L_14)


	//   ....[0]....
.L_14:
        /*0034*/ 	.word	0x00000120


	//   ....[1]....
        /*0038*/ 	.word	0x00000150


	//----- nvinfo : EIATTR_REQNTID
	.align		4
.L_15:
        /*003c*/ 	.byte	0x04, 0x10
        /*003e*/ 	.short	(.L_17 - .L_16)
.L_16:
        /*0040*/ 	.word	0x00000020
        /*0044*/ 	.word	0x00000001
        /*0048*/ 	.word	0x00000001


	//----- nvinfo : EIATTR_CBANK_PARAM_SIZE
	.align		4
.L_17:
        /*004c*/ 	.byte	0x03, 0x19
        /*004e*/ 	.short	0x000c


	//----- nvinfo : EIATTR_PARAM_CBANK
	.align		4
        /*0050*/ 	.byte	0x04, 0x0a
        /*0052*/ 	.short	(.L_19 - .L_18)
	.align		4
.L_18:
        /*0054*/ 	.word	index@(.nv.constant0.triton_poi_fused__to_copy_add_arange_mul_28)
        /*0058*/ 	.short	0x0210
        /*005a*/ 	.short	0x000c


	//----- nvinfo : EIATTR_SW_WAR
	.align		4
.L_19:
        /*005c*/ 	.byte	0x04, 0x36
        /*005e*/ 	.short	(.L_21 - .L_20)
.L_20:
        /*0060*/ 	.word	0x00000008
.L_21:


//--------------------- .nv.callgraph             --------------------------
	.section	.nv.callgraph,"",@"SHT_CUDA_CALLGRAPH"
	.align	4
	.sectionentsize	8
	.align		4
        /*0000*/ 	.word	0x00000000
	.align		4
        /*0004*/ 	.word	0xffffffff
	.align		4
        /*0008*/ 	.word	0x00000000
	.align		4
        /*000c*/ 	.word	0xfffffffe
	.align		4
        /*0010*/ 	.word	0x00000000
	.align		4
        /*0014*/ 	.word	0xfffffffd
	.align		4
        /*0018*/ 	.word	0x00000000
	.align		4
        /*001c*/ 	.word	0xfffffffc


//--------------------- .text.triton_poi_fused__to_copy_add_arange_mul_28 --------------------------
	.section	.text.triton_poi_fused__to_copy_add_arange_mul_28,"ax",@progbits
	.align	128
        .global         triton_poi_fused__to_copy_add_arange_mul_28
        .type           triton_poi_fused__to_copy_add_arange_mul_28,@function
        .size           triton_poi_fused__to_copy_add_arange_mul_28,(.L_x_1 - triton_poi_fused__to_copy_add_arange_mul_28)
        .other          triton_poi_fused__to_copy_add_arange_mul_28,@"STO_CUDA_ENTRY STV_DEFAULT"
triton_poi_fused__to_copy_add_arange_mul_28:
.text.triton_poi_fused__to_copy_add_arange_mul_28:
[----:B------:R-:W0:Y:S02]  /*0000*/  LDC R1, c[0x0][0x28] ;  /* 0x00000a00ff017b82 */ /* 0x000e240000000800 */
[----:B------:R-:W1:Y:S01]  /*0010*/  S2R R0, SR_TID.X ;  /* 0x0000000000007919 */ /* 0x000e620000002100 */
[----:B------:R-:W2:Y:S01]  /*0020*/  LDC.64 R2, c[0x0][0x210] ;  /* 0x00008400ff027b82 */ /* 0x000ea20000000a00 */
[----:B------:R-:W3:Y:S01]  /*0030*/  S2R R5, SR_CTAID.X ;  /* 0x0000000000057919 */ /* 0x000ee20000002500 */
[----:B-1----:R-:W-:-:S05]  /*0040*/  IMAD.SHL.U32 R0, R0, 0x2, RZ ;  /* 0x0000000200007824 */ /* 0x002fca00078e00ff */
[----:B------:R-:W-:-:S05]  /*0050*/  LOP3.LUT R0, R0, 0x3e, RZ, 0xc0, !PT ;  /* 0x0000003e00007812 */ /* 0x000fca00078ec0ff */
[----:B---3--:R-:W-:-:S04]  /*0060*/  IMAD R5, R5, 0x40, R0 ;  /* 0x0000004005057824 */ /* 0x008fc800078e0200 */
[C---:B------:R-:W-:Y:S01]  /*0070*/  VIADD R0, R5.reuse, 0x1 ;  /* 0x0000000105007836 */ /* 0x040fe20000000000 */
[----:B------:R-:W-:Y:S01]  /*0080*/  I2FP.F32.S32 R4, R5 ;  /* 0x0000000500047245 */ /* 0x000fe20000201400 */
[C---:B--2---:R-:W-:Y:S01]  /*0090*/  IMAD.WIDE R2, R5.reuse, 0x8, R2 ;  /* 0x0000000805027825 */ /* 0x044fe200078e0202 */
[----:B------:R-:W-:Y:S02]  /*00a0*/  ISETP.GE.AND P0, PT, R5, 0x40, PT ;  /* 0x000000400500780c */ /* 0x000fe40003f06270 */
[----:B------:R-:W-:Y:S01]  /*00b0*/  I2FP.F32.S32 R0, R0 ;  /* 0x0000000000007245 */ /* 0x000fe20000201400 */
[----:B------:R-:W-:-:S04]  /*00c0*/  FMUL R4, R4, 0.5 ;  /* 0x3f00000004047820 */ /* 0x000fc80000400000 */
[----:B------:R-:W-:Y:S02]  /*00d0*/  FMUL R0, R0, 0.5 ;  /* 0x3f00000000007820 */ /* 0x000fe40000400000 */
[----:B------:R-:W1:Y:S08]  /*00e0*/  F2I.TRUNC.NTZ R4, R4 ;  /* 0x0000000400047305 */ /* 0x000e70000020f100 */
[----:B------:R-:W2:Y:S01]  /*00f0*/  F2I.TRUNC.NTZ R6, R0 ;  /* 0x0000000000067305 */ /* 0x000ea2000020f100 */
[----:B-1----:R-:W-:-:S02]  /*0100*/  SHF.R.S32.HI R5, RZ, 0x1f, R4 ;  /* 0x0000001fff057819 */ /* 0x002fc40000011404 */
[----:B--2---:R-:W-:Y:S01]  /*0110*/  SHF.R.S32.HI R7, RZ, 0x1f, R6 ;  /* 0x0000001fff077819 */ /* 0x004fe20000011406 */
[----:B------:R-:W-:Y:S06]  /*0120*/  @P0 EXIT ;  /* 0x000000000000094d */ /* 0x000fec0003800000 */
[----:B------:R-:W-:Y:S02]  /*0130*/  ULDC.64 UR4, c[0x0][0x208] ;  /* 0x0000820000047ab9 */ /* 0x000fe40000000a00 */
[----:B------:R-:W-:Y:S01]  /*0140*/  STG.E.128 desc[UR4][R2.64], R4 ;  /* 0x0000000402007986 */ /* 0x000fe2000c101d04 */
[----:B------:R-:W-:Y:S05]  /*0150*/  EXIT ;  /* 0x000000000000794d */ /* 0x000fea0003800000 */
.L_x_0:
[----:B------:R-:W-:-:S00]  /*0160*/  BRA `(.L_x_0) ;  /* 0xfffffffc00fc7947 */ /* 0x000fc0000383ffff */
[----:B------:R-:W-:-:S00]  /*0170*/  NOP ;  /* 0x0000000000007918 */ /* 0x000fc00000000000 */
        /* <DEDUP_REMOVED lines=8> */
.L_x_1:


//--------------------- .nv.constant0.triton_poi_fused__to_copy_add_arange_mul_28 --------------------------
	.section	.nv.constant0.triton_poi_fused__to_copy_add_arange_mul_28,"a",@progbits
	.sectionflags	@""
	.align	4
.nv.constant0.triton_poi_fused__to_copy_add_arange_mul_28:
	.zero		540
